	.headerflags	@"EF_CUDA_TEXMODE_UNIFIED EF_CUDA_64BIT_ADDRESS EF_CUDA_ACCELERATORS EF_CUDA_SM90 EF_CUDA_VIRTUAL_SM(EF_CUDA_SM90)"
	.elftype	@"ET_EXEC"


//--------------------- .nv.info                  --------------------------
	.section	.nv.info,"",@"SHT_CUDA_INFO"
	.align	4


	//----- nvinfo : EIATTR_REGCOUNT
	.align		4
        /*0000*/ 	.byte	0x04, 0x2f
        /*0002*/ 	.short	(.L_1 - .L_0)
	.align		4
.L_0:
        /*0004*/ 	.word	index@(triton_poi_fused_cat_38)
        /*0008*/ 	.word	0x00000018


	//----- nvinfo : EIATTR_MIN_STACK_SIZE
	.align		4
.L_1:
        /*000c*/ 	.byte	0x04, 0x12
        /*000e*/ 	.short	(.L_3 - .L_2)
	.align		4
.L_2:
        /*0010*/ 	.word	index@(triton_poi_fused_cat_38)
        /*0014*/ 	.word	0x00000000


	//----- nvinfo : EIATTR_FRAME_SIZE
	.align		4
.L_3:
        /*0018*/ 	.byte	0x04, 0x11
        /*001a*/ 	.short	(.L_5 - .L_4)
	.align		4
.L_4:
        /*001c*/ 	.word	index@(triton_poi_fused_cat_38)
        /*0020*/ 	.word	0x00000000


	//----- nvinfo : EIATTR_MIN_STACK_SIZE
	.align		4
.L_5:
        /*0024*/ 	.byte	0x04, 0x12
        /*0026*/ 	.short	(.L_7 - .L_6)
	.align		4
.L_6:
        /*0028*/ 	.word	index@(triton_poi_fused_cat_38)
        /*002c*/ 	.word	0x00000000
.L_7:


//--------------------- .nv.info.triton_poi_fused_cat_38 --------------------------
	.section	.nv.info.triton_poi_fused_cat_38,"",@"SHT_CUDA_INFO"
	.sectionflags	@""
	.align	4


	//----- nvinfo : EIATTR_CUDA_API_VERSION
	.align		4
        /*0000*/ 	.byte	0x04, 0x37
        /*0002*/ 	.short	(.L_9 - .L_8)
.L_8:
        /*0004*/ 	.word	0x0000007c


	//----- nvinfo : EIATTR_KPARAM_INFO
	.align		4
.L_9:
        /*0008*/ 	.byte	0x04, 0x17
        /*000a*/ 	.short	(.L_11 - .L_10)
.L_10:
        /*000c*/ 	.word	0x00000000
        /*0010*/ 	.short	0x0006
        /*0012*/ 	.short	0x0030
        /*0014*/ 	.byte	0x00, 0xf0, 0x11, 0x00


	//----- nvinfo : EIATTR_KPARAM_INFO
	.align		4
.L_11:
        /*0018*/ 	.byte	0x04, 0x17
        /*001a*/ 	.short	(.L_13 - .L_12)
.L_12:
        /*001c*/ 	.word	0x00000000
        /*0020*/ 	.short	0x0005
        /*0022*/ 	.short	0x0028
        /*0024*/ 	.byte	0x00, 0xf4, 0x21, 0x00


	//----- nvinfo : EIATTR_KPARAM_INFO
	.align		4
.L_13:
        /*0028*/ 	.byte	0x04, 0x17
        /*002a*/ 	.short	(.L_15 - .L_14)
.L_14:
        /*002c*/ 	.word	0x00000000
        /*0030*/ 	.short	0x0004
        /*0032*/ 	.short	0x0020
        /*0034*/ 	.byte	0x00, 0xf4, 0x21, 0x00


	//----- nvinfo : EIATTR_KPARAM_INFO
	.align		4
.L_15:
        /*0038*/ 	.byte	0x04, 0x17
        /*003a*/ 	.short	(.L_17 - .L_16)
.L_16:
        /*003c*/ 	.word	0x00000000
        /*0040*/ 	.short	0x0003
        /*0042*/ 	.short	0x0018
        /*0044*/ 	.byte	0x00, 0xf4, 0x21, 0x00


	//----- nvinfo : EIATTR_KPARAM_INFO
	.align		4
.L_17:
        /*0048*/ 	.byte	0x04, 0x17
        /*004a*/ 	.short	(.L_19 - .L_18)
.L_18:
        /*004c*/ 	.word	0x00000000
        /*0050*/ 	.short	0x0002
        /*0052*/ 	.short	0x0010
        /*0054*/ 	.byte	0x00, 0xf4, 0x21, 0x00


	//----- nvinfo : EIATTR_KPARAM_INFO
	.align		4
.L_19:
        /*0058*/ 	.byte	0x04, 0x17
        /*005a*/ 	.short	(.L_21 - .L_20)
.L_20:
        /*005c*/ 	.word	0x00000000
        /*0060*/ 	.short	0x0001
        /*0062*/ 	.short	0x0008
        /*0064*/ 	.byte	0x00, 0xf4, 0x21, 0x00


	//----- nvinfo : EIATTR_KPARAM_INFO
	.align		4
.L_21:
        /*0068*/ 	.byte	0x04, 0x17
        /*006a*/ 	.short	(.L_23 - .L_22)
.L_22:
        /*006c*/ 	.word	0x00000000
        /*0070*/ 	.short	0x0000
        /*0072*/ 	.short	0x0000
        /*0074*/ 	.byte	0x00, 0xf4, 0x21, 0x00


	//----- nvinfo : EIATTR_SPARSE_MMA_MASK
	.align		4
.L_23:
        /*0078*/ 	.byte	0x03, 0x50
        /*007a*/ 	.short	0x0000


	//----- nvinfo : EIATTR_MAXREG_COUNT
	.align		4
        /*007c*/ 	.byte	0x03, 0x1b
        /*007e*/ 	.short	0x00ff


	//----- nvinfo : EIATTR_EXIT_INSTR_OFFSETS
	.align		4
        /*0080*/ 	.byte	0x04, 0x1c
        /*0082*/ 	.short	(.L_25 - .L_24)


	//   ....[0]....
.L_24:
        /*0084*/ 	.word	0x00000240


	//   ....[1]....
        /*0088*/ 	.word	0x00000260


	//----- nvinfo : EIATTR_REQNTID
	.align		4
.L_25:
        /*008c*/ 	.byte	0x04, 0x10
        /*008e*/ 	.short	(.L_27 - .L_26)
.L_26:
        /*0090*/ 	.word	0x00000080
        /*0094*/ 	.word	0x00000001
        /*0098*/ 	.word	0x00000001


	//----- nvinfo : EIATTR_CBANK_PARAM_SIZE
	.align		4
.L_27:
        /*009c*/ 	.byte	0x03, 0x19
        /*009e*/ 	.short	0x0034


	//----- nvinfo : EIATTR_PARAM_CBANK
	.align		4
        /*00a0*/ 	.byte	0x04, 0x0a
        /*00a2*/ 	.short	(.L_29 - .L_28)
	.align		4
.L_28:
        /*00a4*/ 	.word	index@(.nv.constant0.triton_poi_fused_cat_38)
        /*00a8*/ 	.short	0x0210
        /*00aa*/ 	.short	0x0034


	//----- nvinfo : EIATTR_SW_WAR
	.align		4
.L_29:
        /*00ac*/ 	.byte	0x04, 0x36
        /*00ae*/ 	.short	(.L_31 - .L_30)
.L_30:
        /*00b0*/ 	.word	0x00000008
.L_31:


//--------------------- .nv.callgraph             --------------------------
	.section	.nv.callgraph,"",@"SHT_CUDA_CALLGRAPH"
	.align	4
	.sectionentsize	8
	.align		4
        /*0000*/ 	.word	0x00000000
	.align		4
        /*0004*/ 	.word	0xffffffff
	.align		4
        /*0008*/ 	.word	0x00000000
	.align		4
        /*000c*/ 	.word	0xfffffffe
	.align		4
        /*0010*/ 	.word	0x00000000
	.align		4
        /*0014*/ 	.word	0xfffffffd
	.align		4
        /*0018*/ 	.word	0x00000000
	.align		4
        /*001c*/ 	.word	0xfffffffc


//--------------------- .text.triton_poi_fused_cat_38 --------------------------
	.section	.text.triton_poi_fused_cat_38,"ax",@progbits
	.align	128
        .global         triton_poi_fused_cat_38
        .type           triton_poi_fused_cat_38,@function
        .size           triton_poi_fused_cat_38,(.L_x_1 - triton_poi_fused_cat_38)
        .other          triton_poi_fused_cat_38,@"STO_CUDA_ENTRY STV_DEFAULT"
triton_poi_fused_cat_38:
.text.triton_poi_fused_cat_38:
[----:B------:R-:W0:Y:S01]  /*0000*/  LDC R1, c[0x0][0x28] ;  /* 0x00000a00ff017b82 */ /* 0x000e220000000800 */
[----:B------:R-:W1:Y:S07]  /*0010*/  S2R R0, SR_TID.X ;  /* 0x0000000000007919 */ /* 0x000e6e0000002100 */
[----:B------:R-:W2:Y:S01]  /*0020*/  LDC.64 R14, c[0x0][0x210] ;  /* 0x00008400ff0e7b82 */ /* 0x000ea20000000a00 */
[----:B------:R-:W-:Y:S01]  /*0030*/  CS2R R2, SRZ ;  /* 0x0000000000027805 */ /* 0x000fe2000001ff00 */
[----:B------:R-:W-:Y:S01]  /*0040*/  ULDC.64 UR4, c[0x0][0x208] ;  /* 0x0000820000047ab9 */ /* 0x000fe20000000a00 */
[----:B------:R-:W3:Y:S05]  /*0050*/  S2R R17, SR_CTAID.X ;  /* 0x0000000000117919 */ /* 0x000eea0000002500 */
[----:B------:R-:W4:Y:S08]  /*0060*/  LDC.64 R12, c[0x0][0x218] ;  /* 0x00008600ff0c7b82 */ /* 0x000f300000000a00 */
[----:B------:R-:W5:Y:S08]  /*0070*/  LDC.64 R10, c[0x0][0x220] ;  /* 0x00008800ff0a7b82 */ /* 0x000f700000000a00 */
[----:B------:R-:W4:Y:S01]  /*0080*/  LDC.64 R8, c[0x0][0x228] ;  /* 0x00008a00ff087b82 */ /* 0x000f220000000a00 */
[----:B-1----:R-:W-:-:S07]  /*0090*/  IMAD.SHL.U32 R0, R0, 0x2, RZ ;  /* 0x0000000200007824 */ /* 0x002fce00078e00ff */
[----:B------:R-:W1:Y:S01]  /*00a0*/  LDC.64 R4, c[0x0][0x230] ;  /* 0x00008c00ff047b82 */ /* 0x000e620000000a00 */
[----:B------:R-:W-:-:S04]  /*00b0*/  LOP3.LUT R0, R0, 0xfe, RZ, 0xc0, !PT ;  /* 0x000000fe00007812 */ /* 0x000fc800078ec0ff */
[----:B---3--:R-:W-:-:S04]  /*00c0*/  LEA R17, R17, R0, 0x8 ;  /* 0x0000000011117211 */ /* 0x008fc800078e40ff */
[C---:B------:R-:W-:Y:S01]  /*00d0*/  ISETP.GE.AND P0, PT, R17.reuse, 0x800, PT ;  /* 0x000008001100780c */ /* 0x040fe20003f06270 */
[----:B--2---:R-:W-:-:S12]  /*00e0*/  IMAD.WIDE R14, R17, 0x4, R14 ;  /* 0x00000004110e7825 */ /* 0x004fd800078e020e */
[----:B------:R2:W3:Y:S01]  /*00f0*/  @!P0 LDG.E.64 R2, desc[UR4][R14.64] ;  /* 0x000000040e028981 */ /* 0x0004e2000c1e1b00 */
[----:B------:R-:W-:-:S04]  /*0100*/  SHF.R.S32.HI R0, RZ, 0x1f, R17 ;  /* 0x0000001fff007819 */ /* 0x000fc80000011411 */
[----:B------:R-:W-:-:S05]  /*0110*/  LEA.HI R0, R0, R17, RZ, 0x9 ;  /* 0x0000001100007211 */ /* 0x000fca00078f48ff */
[C---:B------:R-:W-:Y:S01]  /*0120*/  IMAD.SHL.U32 R6, R0.reuse, 0x10, RZ ;  /* 0x0000001000067824 */ /* 0x040fe200078e00ff */
[----:B------:R-:W-:-:S04]  /*0130*/  LOP3.LUT R0, R0, 0xfffffe00, RZ, 0xc0, !PT ;  /* 0xfffffe0000007812 */ /* 0x000fc800078ec0ff */
[----:B------:R-:W-:Y:S02]  /*0140*/  LOP3.LUT R16, R6, 0xffffe000, RZ, 0xc0, !PT ;  /* 0xffffe00006107812 */ /* 0x000fe400078ec0ff */
[----:B------:R-:W1:Y:S02]  /*0150*/  LDC.64 R6, c[0x0][0x238] ;  /* 0x00008e00ff067b82 */ /* 0x000e640000000a00 */
[----:B------:R-:W-:-:S04]  /*0160*/  IADD3 R17, R16, R17, -R0 ;  /* 0x0000001110117210 */ /* 0x000fc80007ffe800 */
[----:B--2---:R-:W-:Y:S01]  /*0170*/  IADD3 R15, R0, R17, RZ ;  /* 0x00000011000f7210 */ /* 0x004fe20007ffe0ff */
[----:B----4-:R-:W-:-:S04]  /*0180*/  IMAD.WIDE R12, R17, 0x4, R12 ;  /* 0x00000004110c7825 */ /* 0x010fc800078e020c */
[----:B------:R-:W-:Y:S02]  /*0190*/  IMAD.IADD R19, R0, 0x1, R15 ;  /* 0x0000000100137824 */ /* 0x000fe400078e020f */
[----:B-----5:R-:W-:-:S03]  /*01a0*/  IMAD.WIDE R10, R15, 0x4, R10 ;  /* 0x000000040f0a7825 */ /* 0x020fc600078e020a */
[----:B------:R-:W-:Y:S01]  /*01b0*/  IADD3 R21, R0, R19, RZ ;  /* 0x0000001300157210 */ /* 0x000fe20007ffe0ff */
[----:B0-----:R-:W-:-:S04]  /*01c0*/  IMAD.WIDE R8, R19, 0x4, R8 ;  /* 0x0000000413087825 */ /* 0x001fc800078e0208 */
[----:B-1----:R-:W-:-:S04]  /*01d0*/  IMAD.WIDE R4, R21, 0x4, R4 ;  /* 0x0000000415047825 */ /* 0x002fc800078e0204 */
[----:B------:R-:W-:-:S04]  /*01e0*/  IMAD.IADD R21, R0, 0x1, R21 ;  /* 0x0000000100157824 */ /* 0x000fc800078e0215 */
[----:B------:R-:W-:Y:S01]  /*01f0*/  IMAD.WIDE R6, R21, 0x4, R6 ;  /* 0x0000000415067825 */ /* 0x000fe200078e0206 */
[----:B---3--:R0:W-:Y:S04]  /*0200*/  @!P0 STG.E.64 desc[UR4][R12.64], R2 ;  /* 0x000000020c008986 */ /* 0x0081e8000c101b04 */
[----:B------:R0:W-:Y:S04]  /*0210*/  @!P0 STG.E.64 desc[UR4][R10.64], R2 ;  /* 0x000000020a008986 */ /* 0x0001e8000c101b04 */
[----:B------:R0:W-:Y:S04]  /*0220*/  @!P0 STG.E.64 desc[UR4][R8.64], R2 ;  /* 0x0000000208008986 */ /* 0x0001e8000c101b04 */
[----:B------:R0:W-:Y:S02]  /*0230*/  @!P0 STG.E.64 desc[UR4][R4.64], R2 ;  /* 0x0000000204008986 */ /* 0x0001e4000c101b04 */
[----:B0-----:R-:W-:Y:S05]  /*0240*/  @P0 EXIT ;  /* 0x000000000000094d */ /* 0x001fea0003800000 */
[----:B------:R-:W-:Y:S01]  /*0250*/  STG.E.64 desc[UR4][R6.64], R2 ;  /* 0x0000000206007986 */ /* 0x000fe2000c101b04 */
[----:B------:R-:W-:Y:S05]  /*0260*/  EXIT ;  /* 0x000000000000794d */ /* 0x000fea0003800000 */
.L_x_0:
[----:B------:R-:W-:-:S00]  /*0270*/  BRA `(.L_x_0) ;  /* 0xfffffffc00fc7947 */ /* 0x000fc0000383ffff */
[----:B------:R-:W-:-:S00]  /*0280*/  NOP ;  /* 0x0000000000007918 */ /* 0x000fc00000000000 */
[----:B------:R-:W-:-:S00]  /*0290*/  NOP ;  /* 0x0000000000007918 */ /* 0x000fc00000000000 */
[----:B------:R-:W-:-:S00]  /*02a0*/  NOP ;  /* 0x0000000000007918 */ /* 0x000fc00000000000 */
[----:B------:R-:W-:-:S00]  /*02b0*/  NOP ;  /* 0x0000000000007918 */ /* 0x000fc00000000000 */
[----:B------:R-:W-:-:S00]  /*02c0*/  NOP ;  /* 0x0000000000007918 */ /* 0x000fc00000000000 */
[----:B------:R-:W-:-:S00]  /*02d0*/  NOP ;  /* 0x0000000000007918 */ /* 0x000fc00000000000 */
[----:B------:R-:W-:-:S00]  /*02e0*/  NOP ;  /* 0x0000000000007918 */ /* 0x000fc00000000000 */
[----:B------:R-:W-:-:S00]  /*02f0*/  NOP ;  /* 0x0000000000007918 */ /* 0x000fc00000000000 */
.L_x_1:


//--------------------- .nv.constant0.triton_poi_fused_cat_38 --------------------------
	.section	.nv.constant0.triton_poi_fused_cat_38,"a",@progbits
	.sectionflags	@""
	.align	4
.nv.constant0.triton_poi_fused_cat_38:
	.zero		580
